//
// Generated by NVIDIA NVVM Compiler
//
// Compiler Build ID: CL-36424714
// Cuda compilation tools, release 13.0, V13.0.88
// Based on NVVM 20.0.0
//

.version 9.0
.target sm_100
.address_size 64

	// .globl	_Z34elementwise_matrix_matrix_multiplyP6float2S0_S0_j

.visible .entry _Z34elementwise_matrix_matrix_multiplyP6float2S0_S0_j(
	.param .u64 .ptr .align 1 _Z34elementwise_matrix_matrix_multiplyP6float2S0_S0_j_param_0,
	.param .u64 .ptr .align 1 _Z34elementwise_matrix_matrix_multiplyP6float2S0_S0_j_param_1,
	.param .u64 .ptr .align 1 _Z34elementwise_matrix_matrix_multiplyP6float2S0_S0_j_param_2,
	.param .u32 _Z34elementwise_matrix_matrix_multiplyP6float2S0_S0_j_param_3
)
{
	.reg .pred 	%p<2>;
	.reg .b32 	%r<6>;
	.reg .b32 	%f<10>;
	.reg .b64 	%rd<11>;

	ld.param.u64 	%rd1, [_Z34elementwise_matrix_matrix_multiplyP6float2S0_S0_j_param_0];
	ld.param.u64 	%rd2, [_Z34elementwise_matrix_matrix_multiplyP6float2S0_S0_j_param_1];
	ld.param.u64 	%rd3, [_Z34elementwise_matrix_matrix_multiplyP6float2S0_S0_j_param_2];
	ld.param.u32 	%r2, [_Z34elementwise_matrix_matrix_multiplyP6float2S0_S0_j_param_3];
	mov.u32 	%r3, %ntid.x;
	mov.u32 	%r4, %ctaid.x;
	mov.u32 	%r5, %tid.x;
	mad.lo.s32 	%r1, %r3, %r4, %r5;
	setp.ge.u32 	%p1, %r1, %r2;
	@%p1 bra 	$L__BB0_2;
	cvta.to.global.u64 	%rd4, %rd1;
	cvta.to.global.u64 	%rd5, %rd2;
	cvta.to.global.u64 	%rd6, %rd3;
	mul.wide.u32 	%rd7, %r1, 8;
	add.s64 	%rd8, %rd4, %rd7;
	ld.global.v2.f32 	{%f1, %f2}, [%rd8];
	add.s64 	%rd9, %rd5, %rd7;
	ld.global.v2.f32 	{%f3, %f4}, [%rd9];
	mul.f32 	%f5, %f1, %f3;
	mul.f32 	%f6, %f2, %f4;
	sub.f32 	%f7, %f5, %f6;
	mul.f32 	%f8, %f1, %f4;
	fma.rn.f32 	%f9, %f2, %f3, %f8;
	add.s64 	%rd10, %rd6, %rd7;
	st.global.v2.f32 	[%rd10], {%f7, %f9};
$L__BB0_2:
	ret;

}
	// .globl	_Z42elementwise_vector_scalar_multiply_inplacePffj
.visible .entry _Z42elementwise_vector_scalar_multiply_inplacePffj(
	.param .u64 .ptr .align 1 _Z42elementwise_vector_scalar_multiply_inplacePffj_param_0,
	.param .f32 _Z42elementwise_vector_scalar_multiply_inplacePffj_param_1,
	.param .u32 _Z42elementwise_vector_scalar_multiply_inplacePffj_param_2
)
{
	.reg .pred 	%p<2>;
	.reg .b32 	%r<6>;
	.reg .b32 	%f<4>;
	.reg .b64 	%rd<5>;

	ld.param.u64 	%rd1, [_Z42elementwise_vector_scalar_multiply_inplacePffj_param_0];
	ld.param.f32 	%f1, [_Z42elementwise_vector_scalar_multiply_inplacePffj_param_1];
	ld.param.u32 	%r2, [_Z42elementwise_vector_scalar_multiply_inplacePffj_param_2];
	mov.u32 	%r3, %ntid.x;
	mov.u32 	%r4, %ctaid.x;
	mov.u32 	%r5, %tid.x;
	mad.lo.s32 	%r1, %r3, %r4, %r5;
	setp.ge.u32 	%p1, %r1, %r2;
	@%p1 bra 	$L__BB1_2;
	cvta.to.global.u64 	%rd2, %rd1;
	mul.wide.u32 	%rd3, %r1, 4;
	add.s64 	%rd4, %rd2, %rd3;
	ld.global.f32 	%f2, [%rd4];
	mul.f32 	%f3, %f1, %f2;
	st.global.f32 	[%rd4], %f3;
$L__BB1_2:
	ret;

}


// ===== COMPILED SASS (sm_100) =====

	.target	sm_100

	.elftype	@"ET_EXEC"


//--------------------- .note.nv.tkinfo           --------------------------
	.section	.note.nv.tkinfo,"",@"SHT_NOTE"
	.sectionflags	@"SHF_NOTE_NV_TKINFO"
	.tkinfo
        /*0018*/ 	.word	0x00000002
        /*0030*/ 	.string	""
        /*0030*/ 	.string	"ptxas"
        /*0030*/ 	.string	"Cuda compilation tools, release 13.0, V13.0.88"
        /*0030*/ 	.string	"Build cuda_13.0.r13.0/compiler.36424714_0"
        /*0030*/ 	.string	"-arch sm_100 -m 64 "



//--------------------- .note.nv.cuinfo           --------------------------
	.section	.note.nv.cuinfo,"",@"SHT_NOTE"
	.sectionflags	@"SHF_NOTE_NV_CUINFO"
        /*0018*/ 	.short	0x0002
        /*001a*/ 	.short	0x0064
        /*001c*/ 	.short	0x0082
	.zero		2


//--------------------- .nv.info                  --------------------------
	.section	.nv.info,"",@"SHT_CUDA_INFO"
	.align	4


	//----- nvinfo : EIATTR_REGCOUNT
	.align		4
        /*0000*/ 	.byte	0x04, 0x2f
        /*0002*/ 	.short	(.L_1 - .L_0)
	.align		4
.L_0:
        /*0004*/ 	.word	index@(_Z34elementwise_matrix_matrix_multiplyP6float2S0_S0_j)
        /*0008*/ 	.word	0x0000000e


	//----- nvinfo : EIATTR_FRAME_SIZE
	.align		4
.L_1:
        /*000c*/ 	.byte	0x04, 0x11
        /*000e*/ 	.short	(.L_3 - .L_2)
	.align		4
.L_2:
        /*0010*/ 	.word	index@(_Z34elementwise_matrix_matrix_multiplyP6float2S0_S0_j)
        /*0014*/ 	.word	0x00000000


	//----- nvinfo : EIATTR_REGCOUNT
	.align		4
.L_3:
        /*0018*/ 	.byte	0x04, 0x2f
        /*001a*/ 	.short	(.L_5 - .L_4)
	.align		4
.L_4:
        /*001c*/ 	.word	index@(_Z42elementwise_vector_scalar_multiply_inplacePffj)
        /*0020*/ 	.word	0x00000008


	//----- nvinfo : EIATTR_FRAME_SIZE
	.align		4
.L_5:
        /*0024*/ 	.byte	0x04, 0x11
        /*0026*/ 	.short	(.L_7 - .L_6)
	.align		4
.L_6:
        /*0028*/ 	.word	index@(_Z42elementwise_vector_scalar_multiply_inplacePffj)
        /*002c*/ 	.word	0x00000000


	//----- nvinfo : EIATTR_MIN_STACK_SIZE
	.align		4
.L_7:
        /*0030*/ 	.byte	0x04, 0x12
        /*0032*/ 	.short	(.L_9 - .L_8)
	.align		4
.L_8:
        /*0034*/ 	.word	index@(_Z42elementwise_vector_scalar_multiply_inplacePffj)
        /*0038*/ 	.word	0x00000000


	//----- nvinfo : EIATTR_MIN_STACK_SIZE
	.align		4
.L_9:
        /*003c*/ 	.byte	0x04, 0x12
        /*003e*/ 	.short	(.L_11 - .L_10)
	.align		4
.L_10:
        /*0040*/ 	.word	index@(_Z34elementwise_matrix_matrix_multiplyP6float2S0_S0_j)
        /*0044*/ 	.word	0x00000000
.L_11:


//--------------------- .nv.compat                --------------------------
	.section	.nv.compat,"",@"SHT_CUDA_COMPAT_INFO"
	.align	4
        /*0000*/ 	.byte	0x02, 0x09, 0x00, 0x00, 0x02, 0x02, 0x01, 0x00, 0x02, 0x05, 0x05, 0x00, 0x03, 0x07, 0x01, 0x01
        /*0010*/ 	.byte	0x02, 0x03, 0x00, 0x00, 0x02, 0x06, 0x01, 0x00, 0x04, 0x0b, 0x08, 0x00, 0x09, 0x00, 0x00, 0x00
        /*0020*/ 	.byte	0x00, 0x00, 0x00, 0x00


//--------------------- .nv.info._Z42elementwise_vector_scalar_multiply_inplacePffj --------------------------
	.section	.nv.info._Z42elementwise_vector_scalar_multiply_inplacePffj,"",@"SHT_CUDA_INFO"
	.sectionflags	@""
	.align	4


	//----- nvinfo : EIATTR_CUDA_API_VERSION
	.align		4
        /*0000*/ 	.byte	0x04, 0x37
        /*0002*/ 	.short	(.L_13 - .L_12)
.L_12:
        /*0004*/ 	.word	0x00000082


	//----- nvinfo : EIATTR_KPARAM_INFO
	.align		4
.L_13:
        /*0008*/ 	.byte	0x04, 0x17
        /*000a*/ 	.short	(.L_15 - .L_14)
.L_14:
        /*000c*/ 	.word	0x00000000
        /*0010*/ 	.short	0x0002
        /*0012*/ 	.short	0x000c
        /*0014*/ 	.byte	0x00, 0xf0, 0x11, 0x00


	//----- nvinfo : EIATTR_KPARAM_INFO
	.align		4
.L_15:
        /*0018*/ 	.byte	0x04, 0x17
        /*001a*/ 	.short	(.L_17 - .L_16)
.L_16:
        /*001c*/ 	.word	0x00000000
        /*0020*/ 	.short	0x0001
        /*0022*/ 	.short	0x0008
        /*0024*/ 	.byte	0x00, 0xf0, 0x11, 0x00


	//----- nvinfo : EIATTR_KPARAM_INFO
	.align		4
.L_17:
        /*0028*/ 	.byte	0x04, 0x17
        /*002a*/ 	.short	(.L_19 - .L_18)
.L_18:
        /*002c*/ 	.word	0x00000000
        /*0030*/ 	.short	0x0000
        /*0032*/ 	.short	0x0000
        /*0034*/ 	.byte	0x00, 0xf5, 0x21, 0x00


	//----- nvinfo : EIATTR_SPARSE_MMA_MASK
	.align		4
.L_19:
        /*0038*/ 	.byte	0x03, 0x50
        /*003a*/ 	.short	0x0000


	//----- nvinfo : EIATTR_MAXREG_COUNT
	.align		4
        /*003c*/ 	.byte	0x03, 0x1b
        /*003e*/ 	.short	0x00ff


	//----- nvinfo : EIATTR_MERCURY_ISA_VERSION
	.align		4
        /*0040*/ 	.byte	0x03, 0x5f
        /*0042*/ 	.short	0x0101


	//----- nvinfo : EIATTR_VRC_CTA_INIT_COUNT
	.align		4
        /*0044*/ 	.byte	0x02, 0x4a
	.zero		1
	.zero		1


	//----- nvinfo : EIATTR_EXIT_INSTR_OFFSETS
	.align		4
        /*0048*/ 	.byte	0x04, 0x1c
        /*004a*/ 	.short	(.L_21 - .L_20)


	//   ....[0]....
.L_20:
        /*004c*/ 	.word	0x00000070


	//   ....[1]....
        /*0050*/ 	.word	0x000000f0


	//----- nvinfo : EIATTR_CBANK_PARAM_SIZE
	.align		4
.L_21:
        /*0054*/ 	.byte	0x03, 0x19
        /*0056*/ 	.short	0x0010


	//----- nvinfo : EIATTR_PARAM_CBANK
	.align		4
        /*0058*/ 	.byte	0x04, 0x0a
        /*005a*/ 	.short	(.L_23 - .L_22)
	.align		4
.L_22:
        /*005c*/ 	.word	index@(.nv.constant0._Z42elementwise_vector_scalar_multiply_inplacePffj)
        /*0060*/ 	.short	0x0380
        /*0062*/ 	.short	0x0010


	//----- nvinfo : EIATTR_SW_WAR
	.align		4
.L_23:
        /*0064*/ 	.byte	0x04, 0x36
        /*0066*/ 	.short	(.L_25 - .L_24)
.L_24:
        /*0068*/ 	.word	0x00000008
.L_25:


//--------------------- .nv.info._Z34elementwise_matrix_matrix_multiplyP6float2S0_S0_j --------------------------
	.section	.nv.info._Z34elementwise_matrix_matrix_multiplyP6float2S0_S0_j,"",@"SHT_CUDA_INFO"
	.sectionflags	@""
	.align	4


	//----- nvinfo : EIATTR_CUDA_API_VERSION
	.align		4
        /*0000*/ 	.byte	0x04, 0x37
        /*0002*/ 	.short	(.L_27 - .L_26)
.L_26:
        /*0004*/ 	.word	0x00000082


	//----- nvinfo : EIATTR_KPARAM_INFO
	.align		4
.L_27:
        /*0008*/ 	.byte	0x04, 0x17
        /*000a*/ 	.short	(.L_29 - .L_28)
.L_28:
        /*000c*/ 	.word	0x00000000
        /*0010*/ 	.short	0x0003
        /*0012*/ 	.short	0x0018
        /*0014*/ 	.byte	0x00, 0xf0, 0x11, 0x00


	//----- nvinfo : EIATTR_KPARAM_INFO
	.align		4
.L_29:
        /*0018*/ 	.byte	0x04, 0x17
        /*001a*/ 	.short	(.L_31 - .L_30)
.L_30:
        /*001c*/ 	.word	0x00000000
        /*0020*/ 	.short	0x0002
        /*0022*/ 	.short	0x0010
        /*0024*/ 	.byte	0x00, 0xf5, 0x21, 0x00


	//----- nvinfo : EIATTR_KPARAM_INFO
	.align		4
.L_31:
        /*0028*/ 	.byte	0x04, 0x17
        /*002a*/ 	.short	(.L_33 - .L_32)
.L_32:
        /*002c*/ 	.word	0x00000000
        /*0030*/ 	.short	0x0001
        /*0032*/ 	.short	0x0008
        /*0034*/ 	.byte	0x00, 0xf5, 0x21, 0x00


	//----- nvinfo : EIATTR_KPARAM_INFO
	.align		4
.L_33:
        /*0038*/ 	.byte	0x04, 0x17
        /*003a*/ 	.short	(.L_35 - .L_34)
.L_34:
        /*003c*/ 	.word	0x00000000
        /*0040*/ 	.short	0x0000
        /*0042*/ 	.short	0x0000
        /*0044*/ 	.byte	0x00, 0xf5, 0x21, 0x00


	//----- nvinfo : EIATTR_SPARSE_MMA_MASK
	.align		4
.L_35:
        /*0048*/ 	.byte	0x03, 0x50
        /*004a*/ 	.short	0x0000


	//----- nvinfo : EIATTR_MAXREG_COUNT
	.align		4
        /*004c*/ 	.byte	0x03, 0x1b
        /*004e*/ 	.short	0x00ff


	//----- nvinfo : EIATTR_MERCURY_ISA_VERSION
	.align		4
        /*0050*/ 	.byte	0x03, 0x5f
        /*0052*/ 	.short	0x0101


	//----- nvinfo : EIATTR_VRC_CTA_INIT_COUNT
	.align		4
        /*0054*/ 	.byte	0x02, 0x4a
	.zero		1
	.zero		1


	//----- nvinfo : EIATTR_EXIT_INSTR_OFFSETS
	.align		4
        /*0058*/ 	.byte	0x04, 0x1c
        /*005a*/ 	.short	(.L_37 - .L_36)


	//   ....[0]....
.L_36:
        /*005c*/ 	.word	0x00000070


	//   ....[1]....
        /*0060*/ 	.word	0x00000160


	//----- nvinfo : EIATTR_CBANK_PARAM_SIZE
	.align		4
.L_37:
        /*0064*/ 	.byte	0x03, 0x19
        /*0066*/ 	.short	0x001c


	//----- nvinfo : EIATTR_PARAM_CBANK
	.align		4
        /*0068*/ 	.byte	0x04, 0x0a
        /*006a*/ 	.short	(.L_39 - .L_38)
	.align		4
.L_38:
        /*006c*/ 	.word	index@(.nv.constant0._Z34elementwise_matrix_matrix_multiplyP6float2S0_S0_j)
        /*0070*/ 	.short	0x0380
        /*0072*/ 	.short	0x001c


	//----- nvinfo : EIATTR_SW_WAR
	.align		4
.L_39:
        /*0074*/ 	.byte	0x04, 0x36
        /*0076*/ 	.short	(.L_41 - .L_40)
.L_40:
        /*0078*/ 	.word	0x00000008
.L_41:


//--------------------- .nv.callgraph             --------------------------
	.section	.nv.callgraph,"",@"SHT_CUDA_CALLGRAPH"
	.align	4
	.sectionentsize	8
	.align		4
        /*0000*/ 	.word	0x00000000
	.align		4
        /*0004*/ 	.word	0xffffffff
	.align		4
        /*0008*/ 	.word	0x00000000
	.align		4
        /*000c*/ 	.word	0xfffffffe
	.align		4
        /*0010*/ 	.word	0x00000000
	.align		4
        /*0014*/ 	.word	0xfffffffd
	.align		4
        /*0018*/ 	.word	0x00000000
	.align		4
        /*001c*/ 	.word	0xfffffffc


//--------------------- .text._Z42elementwise_vector_scalar_multiply_inplacePffj --------------------------
	.section	.text._Z42elementwise_vector_scalar_multiply_inplacePffj,"ax",@progbits
	.align	128
        .global         _Z42elementwise_vector_scalar_multiply_inplacePffj
        .type           _Z42elementwise_vector_scalar_multiply_inplacePffj,@function
        .size           _Z42elementwise_vector_scalar_multiply_inplacePffj,(.L_x_2 - _Z42elementwise_vector_scalar_multiply_inplacePffj)
        .other          _Z42elementwise_vector_scalar_multiply_inplacePffj,@"STO_CUDA_ENTRY STV_DEFAULT"
_Z42elementwise_vector_scalar_multiply_inplacePffj:
.text._Z42elementwise_vector_scalar_multiply_inplacePffj:
[----:B------:R-:W-:Y:S01]  /*0000*/  LDC R1, c[0x0][0x37c] ;  /* 0x0000df00ff017b82 */ /* 0x000fe20000000800 */
[----:B------:R-:W0:Y:S01]  /*0010*/  S2R R5, SR_CTAID.X ;  /* 0x0000000000057919 */ /* 0x000e220000002500 */
[----:B------:R-:W0:Y:S01]  /*0020*/  LDCU UR4, c[0x0][0x360] ;  /* 0x00006c00ff0477ac */ /* 0x000e220008000800 */
[----:B------:R-:W0:Y:S01]  /*0030*/  S2R R0, SR_TID.X ;  /* 0x0000000000007919 */ /* 0x000e220000002100 */
[----:B------:R-:W1:Y:S01]  /*0040*/  LDCU UR5, c[0x0][0x38c] ;  /* 0x00007180ff0577ac */ /* 0x000e620008000800 */
[----:B0-----:R-:W-:-:S05]  /*0050*/  IMAD R5, R5, UR4, R0 ;  /* 0x0000000405057c24 */ /* 0x001fca000f8e0200 */
[----:B-1----:R-:W-:-:S13]  /*0060*/  ISETP.GE.U32.AND P0, PT, R5, UR5, PT ;  /* 0x0000000505007c0c */ /* 0x002fda000bf06070 */
[----:B------:R-:W-:Y:S05]  /*0070*/  @P0 EXIT ;  /* 0x000000000000094d */ /* 0x000fea0003800000 */
[----:B------:R-:W0:Y:S01]  /*0080*/  LDC.64 R2, c[0x0][0x380] ;  /* 0x0000e000ff027b82 */ /* 0x000e220000000a00 */
[----:B------:R-:W1:Y:S01]  /*0090*/  LDCU.64 UR4, c[0x0][0x358] ;  /* 0x00006b00ff0477ac */ /* 0x000e620008000a00 */
[----:B------:R-:W2:Y:S01]  /*00a0*/  LDCU UR6, c[0x0][0x388] ;  /* 0x00007100ff0677ac */ /* 0x000ea20008000800 */
[----:B0-----:R-:W-:-:S05]  /*00b0*/  IMAD.WIDE.U32 R2, R5, 0x4, R2 ;  /* 0x0000000405027825 */ /* 0x001fca00078e0002 */
[----:B-1----:R-:W2:Y:S02]  /*00c0*/  LDG.E R0, desc[UR4][R2.64] ;  /* 0x0000000402007981 */ /* 0x002ea4000c1e1900 */
[----:B--2---:R-:W-:-:S05]  /*00d0*/  FMUL R5, R0, UR6 ;  /* 0x0000000600057c20 */ /* 0x004fca0008400000 */
[----:B------:R-:W-:Y:S01]  /*00e0*/  STG.E desc[UR4][R2.64], R5 ;  /* 0x0000000502007986 */ /* 0x000fe2000c101904 */
[----:B------:R-:W-:Y:S05]  /*00f0*/  EXIT ;  /* 0x000000000000794d */ /* 0x000fea0003800000 */
.L_x_0:
[----:B------:R-:W-:-:S00]  /*0100*/  BRA `(.L_x_0) ;  /* 0xfffffffc00fc7947 */ /* 0x000fc0000383ffff */
[----:B------:R-:W-:-:S00]  /*0110*/  NOP ;  /* 0x0000000000007918 */ /* 0x000fc00000000000 */
        /* <DEDUP_REMOVED lines=14> */
.L_x_2:


//--------------------- .text._Z34elementwise_matrix_matrix_multiplyP6float2S0_S0_j --------------------------
	.section	.text._Z34elementwise_matrix_matrix_multiplyP6float2S0_S0_j,"ax",@progbits
	.align	128
        .global         _Z34elementwise_matrix_matrix_multiplyP6float2S0_S0_j
        .type           _Z34elementwise_matrix_matrix_multiplyP6float2S0_S0_j,@function
        .size           _Z34elementwise_matrix_matrix_multiplyP6float2S0_S0_j,(.L_x_3 - _Z34elementwise_matrix_matrix_multiplyP6float2S0_S0_j)
        .other          _Z34elementwise_matrix_matrix_multiplyP6float2S0_S0_j,@"STO_CUDA_ENTRY STV_DEFAULT"
_Z34elementwise_matrix_matrix_multiplyP6float2S0_S0_j:
.text._Z34elementwise_matrix_matrix_multiplyP6float2S0_S0_j:
        /* <DEDUP_REMOVED lines=9> */
[----:B------:R-:W1:Y:S07]  /*0090*/  LDCU.64 UR4, c[0x0][0x358] ;  /* 0x00006b00ff0477ac */ /* 0x000e6e0008000a00 */
[----:B------:R-:W2:Y:S08]  /*00a0*/  LDC.64 R4, c[0x0][0x388] ;  /* 0x0000e200ff047b82 */ /* 0x000eb00000000a00 */
[----:B------:R-:W3:Y:S01]  /*00b0*/  LDC.64 R6, c[0x0][0x390] ;  /* 0x0000e400ff067b82 */ /* 0x000ee20000000a00 */
[----:B0-----:R-:W-:-:S06]  /*00c0*/  IMAD.WIDE.U32 R2, R9, 0x8, R2 ;  /* 0x0000000809027825 */ /* 0x001fcc00078e0002 */
[----:B-1----:R-:W4:Y:S01]  /*00d0*/  LDG.E.64 R2, desc[UR4][R2.64] ;  /* 0x0000000402027981 */ /* 0x002f22000c1e1b00 */
[----:B--2---:R-:W-:-:S06]  /*00e0*/  IMAD.WIDE.U32 R4, R9, 0x8, R4 ;  /* 0x0000000809047825 */ /* 0x004fcc00078e0004 */
[----:B------:R-:W4:Y:S01]  /*00f0*/  LDG.E.64 R4, desc[UR4][R4.64] ;  /* 0x0000000404047981 */ /* 0x000f22000c1e1b00 */
[----:B---3--:R-:W-:-:S04]  /*0100*/  IMAD.WIDE.U32 R6, R9, 0x8, R6 ;  /* 0x0000000809067825 */ /* 0x008fc800078e0006 */
[-C--:B----4-:R-:W-:Y:S01]  /*0110*/  FMUL R11, R3, R5.reuse ;  /* 0x00000005030b7220 */ /* 0x090fe20000400000 */
[----:B------:R-:W-:-:S03]  /*0120*/  FMUL R0, R2, R5 ;  /* 0x0000000502007220 */ /* 0x000fc60000400000 */
[-C--:B------:R-:W-:Y:S01]  /*0130*/  FFMA R8, R2, R4.reuse, -R11 ;  /* 0x0000000402087223 */ /* 0x080fe2000000080b */
[----:B------:R-:W-:-:S05]  /*0140*/  FFMA R9, R3, R4, R0 ;  /* 0x0000000403097223 */ /* 0x000fca0000000000 */
[----:B------:R-:W-:Y:S01]  /*0150*/  STG.E.64 desc[UR4][R6.64], R8 ;  /* 0x0000000806007986 */ /* 0x000fe2000c101b04 */
[----:B------:R-:W-:Y:S05]  /*0160*/  EXIT ;  /* 0x000000000000794d */ /* 0x000fea0003800000 */
.L_x_1:
        /* <DEDUP_REMOVED lines=9> */
.L_x_3:


//--------------------- .nv.shared.reserved.0     --------------------------
	.section	.nv.shared.reserved.0,"aw",@nobits
	.weak		__nv_reservedSMEM_offset_0_alias
	.size		__nv_reservedSMEM_offset_0_alias, 0, 64
	.other		__nv_reservedSMEM_offset_0_alias,@"STO_CUDA_RESERVED_SHARED STV_DEFAULT"
__nv_reservedSMEM_offset_0_alias:
	.zero		0
	.zero		64


//--------------------- .nv.constant0._Z42elementwise_vector_scalar_multiply_inplacePffj --------------------------
	.section	.nv.constant0._Z42elementwise_vector_scalar_multiply_inplacePffj,"a",@progbits
	.sectionflags	@""
	.align	4
.nv.constant0._Z42elementwise_vector_scalar_multiply_inplacePffj:
	.zero		912


//--------------------- .nv.constant0._Z34elementwise_matrix_matrix_multiplyP6float2S0_S0_j --------------------------
	.section	.nv.constant0._Z34elementwise_matrix_matrix_multiplyP6float2S0_S0_j,"a",@progbits
	.sectionflags	@""
	.align	4
.nv.constant0._Z34elementwise_matrix_matrix_multiplyP6float2S0_S0_j:
	.zero		924


//--------------------- SYMBOLS --------------------------

	.type		.nv.reservedSmem.offset0,@object
	.size		.nv.reservedSmem.offset0,0x4
